	.headerflags	@"EF_CUDA_TEXMODE_UNIFIED EF_CUDA_64BIT_ADDRESS EF_CUDA_ACCELERATORS EF_CUDA_SM90 EF_CUDA_VIRTUAL_SM(EF_CUDA_SM90)"
	.elftype	@"ET_EXEC"


//--------------------- .nv.info                  --------------------------
	.section	.nv.info,"",@"SHT_CUDA_INFO"
	.align	4


	//----- nvinfo : EIATTR_REGCOUNT
	.align		4
        /*0000*/ 	.byte	0x04, 0x2f
        /*0002*/ 	.short	(.L_1 - .L_0)
	.align		4
.L_0:
        /*0004*/ 	.word	index@(triton_poi_fused_convolution_relu_19)
        /*0008*/ 	.word	0x00000012


	//----- nvinfo : EIATTR_MIN_STACK_SIZE
	.align		4
.L_1:
        /*000c*/ 	.byte	0x04, 0x12
        /*000e*/ 	.short	(.L_3 - .L_2)
	.align		4
.L_2:
        /*0010*/ 	.word	index@(triton_poi_fused_convolution_relu_19)
        /*0014*/ 	.word	0x00000000


	//----- nvinfo : EIATTR_FRAME_SIZE
	.align		4
.L_3:
        /*0018*/ 	.byte	0x04, 0x11
        /*001a*/ 	.short	(.L_5 - .L_4)
	.align		4
.L_4:
        /*001c*/ 	.word	index@(triton_poi_fused_convolution_relu_19)
        /*0020*/ 	.word	0x00000000


	//----- nvinfo : EIATTR_MIN_STACK_SIZE
	.align		4
.L_5:
        /*0024*/ 	.byte	0x04, 0x12
        /*0026*/ 	.short	(.L_7 - .L_6)
	.align		4
.L_6:
        /*0028*/ 	.word	index@(triton_poi_fused_convolution_relu_19)
        /*002c*/ 	.word	0x00000000
.L_7:


//--------------------- .nv.info.triton_poi_fused_convolution_relu_19 --------------------------
	.section	.nv.info.triton_poi_fused_convolution_relu_19,"",@"SHT_CUDA_INFO"
	.sectionflags	@""
	.align	4


	//----- nvinfo : EIATTR_CUDA_API_VERSION
	.align		4
        /*0000*/ 	.byte	0x04, 0x37
        /*0002*/ 	.short	(.L_9 - .L_8)
.L_8:
        /*0004*/ 	.word	0x0000007c


	//----- nvinfo : EIATTR_KPARAM_INFO
	.align		4
.L_9:
        /*0008*/ 	.byte	0x04, 0x17
        /*000a*/ 	.short	(.L_11 - .L_10)
.L_10:
        /*000c*/ 	.word	0x00000000
        /*0010*/ 	.short	0x0002
        /*0012*/ 	.short	0x0010
        /*0014*/ 	.byte	0x00, 0xf0, 0x11, 0x00


	//----- nvinfo : EIATTR_KPARAM_INFO
	.align		4
.L_11:
        /*0018*/ 	.byte	0x04, 0x17
        /*001a*/ 	.short	(.L_13 - .L_12)
.L_12:
        /*001c*/ 	.word	0x00000000
        /*0020*/ 	.short	0x0001
        /*0022*/ 	.short	0x0008
        /*0024*/ 	.byte	0x00, 0xf4, 0x21, 0x00


	//----- nvinfo : EIATTR_KPARAM_INFO
	.align		4
.L_13:
        /*0028*/ 	.byte	0x04, 0x17
        /*002a*/ 	.short	(.L_15 - .L_14)
.L_14:
        /*002c*/ 	.word	0x00000000
        /*0030*/ 	.short	0x0000
        /*0032*/ 	.short	0x0000
        /*0034*/ 	.byte	0x00, 0xf4, 0x21, 0x00


	//----- nvinfo : EIATTR_SPARSE_MMA_MASK
	.align		4
.L_15:
        /*0038*/ 	.byte	0x03, 0x50
        /*003a*/ 	.short	0x0000


	//----- nvinfo : EIATTR_MAXREG_COUNT
	.align		4
        /*003c*/ 	.byte	0x03, 0x1b
        /*003e*/ 	.short	0x00ff


	//----- nvinfo : EIATTR_EXIT_INSTR_OFFSETS
	.align		4
        /*0040*/ 	.byte	0x04, 0x1c
        /*0042*/ 	.short	(.L_17 - .L_16)


	//   ....[0]....
.L_16:
        /*0044*/ 	.word	0x00000390


	//----- nvinfo : EIATTR_REQNTID
	.align		4
.L_17:
        /*0048*/ 	.byte	0x04, 0x10
        /*004a*/ 	.short	(.L_19 - .L_18)
.L_18:
        /*004c*/ 	.word	0x00000080
        /*0050*/ 	.word	0x00000001
        /*0054*/ 	.word	0x00000001


	//----- nvinfo : EIATTR_CBANK_PARAM_SIZE
	.align		4
.L_19:
        /*0058*/ 	.byte	0x03, 0x19
        /*005a*/ 	.short	0x0014


	//----- nvinfo : EIATTR_PARAM_CBANK
	.align		4
        /*005c*/ 	.byte	0x04, 0x0a
        /*005e*/ 	.short	(.L_21 - .L_20)
	.align		4
.L_20:
        /*0060*/ 	.word	index@(.nv.constant0.triton_poi_fused_convolution_relu_19)
        /*0064*/ 	.short	0x0210
        /*0066*/ 	.short	0x0014


	//----- nvinfo : EIATTR_SW_WAR
	.align		4
.L_21:
        /*0068*/ 	.byte	0x04, 0x36
        /*006a*/ 	.short	(.L_23 - .L_22)
.L_22:
        /*006c*/ 	.word	0x00000008
.L_23:


//--------------------- .nv.callgraph             --------------------------
	.section	.nv.callgraph,"",@"SHT_CUDA_CALLGRAPH"
	.align	4
	.sectionentsize	8
	.align		4
        /*0000*/ 	.word	0x00000000
	.align		4
        /*0004*/ 	.word	0xffffffff
	.align		4
        /*0008*/ 	.word	0x00000000
	.align		4
        /*000c*/ 	.word	0xfffffffe
	.align		4
        /*0010*/ 	.word	0x00000000
	.align		4
        /*0014*/ 	.word	0xfffffffd
	.align		4
        /*0018*/ 	.word	0x00000000
	.align		4
        /*001c*/ 	.word	0xfffffffc


//--------------------- .text.triton_poi_fused_convolution_relu_19 --------------------------
	.section	.text.triton_poi_fused_convolution_relu_19,"ax",@progbits
	.align	128
        .global         triton_poi_fused_convolution_relu_19
        .type           triton_poi_fused_convolution_relu_19,@function
        .size           triton_poi_fused_convolution_relu_19,(.L_x_1 - triton_poi_fused_convolution_relu_19)
        .other          triton_poi_fused_convolution_relu_19,@"STO_CUDA_ENTRY STV_DEFAULT"
triton_poi_fused_convolution_relu_19:
.text.triton_poi_fused_convolution_relu_19:
[----:B------:R-:W-:Y:S01]  /*0000*/  LDC R1, c[0x0][0x28] ;  /* 0x00000a00ff017b82 */ /* 0x000fe20000000800 */
[----:B------:R-:W1:Y:S07]  /*0010*/  S2R R0, SR_TID.X ;  /* 0x0000000000007919 */ /* 0x000e6e0000002100 */
[----:B------:R-:W2:Y:S01]  /*0020*/  LDC.64 R2, c[0x0][0x218] ;  /* 0x00008600ff027b82 */ /* 0x000ea20000000a00 */
[----:B------:R-:W-:Y:S01]  /*0030*/  ULDC.64 UR4, c[0x0][0x208] ;  /* 0x0000820000047ab9 */ /* 0x000fe20000000a00 */
[----:B------:R-:W3:Y:S06]  /*0040*/  S2R R9, SR_CTAID.X ;  /* 0x0000000000097919 */ /* 0x000eec0000002500 */
[----:B------:R-:W4:Y:S01]  /*0050*/  LDC.64 R4, c[0x0][0x210] ;  /* 0x00008400ff047b82 */ /* 0x000f220000000a00 */
[----:B-1----:R-:W-:-:S05]  /*0060*/  IMAD.SHL.U32 R0, R0, 0x4, RZ ;  /* 0x0000000400007824 */ /* 0x002fca00078e00ff */
[----:B------:R-:W-:-:S05]  /*0070*/  LOP3.LUT R0, R0, 0x1fc, RZ, 0xc0, !PT ;  /* 0x000001fc00007812 */ /* 0x000fca00078ec0ff */
[----:B---3--:R-:W-:-:S04]  /*0080*/  IMAD R9, R9, 0x400, R0 ;  /* 0x0000040009097824 */ /* 0x008fc800078e0200 */
[----:B------:R-:W-:-:S04]  /*0090*/  IMAD.HI R6, R9, 0x5397829d, RZ ;  /* 0x5397829d09067827 */ /* 0x000fc800078e02ff */
[----:B------:R-:W-:Y:S01]  /*00a0*/  VIADD R0, R9, 0x200 ;  /* 0x0000020009007836 */ /* 0x000fe20000000000 */
[----:B------:R-:W-:-:S03]  /*00b0*/  SHF.R.U32.HI R7, RZ, 0x1f, R6 ;  /* 0x0000001fff077819 */ /* 0x000fc60000011606 */
[----:B------:R-:W-:Y:S01]  /*00c0*/  IMAD.HI R0, R0, 0x5397829d, RZ ;  /* 0x5397829d00007827 */ /* 0x000fe200078e02ff */
[----:B------:R-:W-:-:S04]  /*00d0*/  LEA.HI.SX32 R7, R6, R7, 0x1a ;  /* 0x0000000706077211 */ /* 0x000fc800078fd2ff */
[----:B------:R-:W-:Y:S02]  /*00e0*/  SHF.R.U32.HI R11, RZ, 0x1f, R0 ;  /* 0x0000001fff0b7819 */ /* 0x000fe40000011600 */
[----:B------:R-:W-:Y:S02]  /*00f0*/  SHF.R.S32.HI R6, RZ, 0x1f, R7 ;  /* 0x0000001fff067819 */ /* 0x000fe40000011407 */
[----:B------:R-:W-:Y:S02]  /*0100*/  LEA.HI.SX32 R0, R0, R11, 0x1a ;  /* 0x0000000b00007211 */ /* 0x000fe400078fd2ff */
[----:B------:R-:W-:Y:S02]  /*0110*/  LEA.HI R6, R6, R7, RZ, 0x9 ;  /* 0x0000000706067211 */ /* 0x000fe400078f48ff */
[----:B------:R-:W-:Y:S02]  /*0120*/  SHF.R.S32.HI R11, RZ, 0x1f, R0 ;  /* 0x0000001fff0b7819 */ /* 0x000fe40000011400 */
[----:B------:R-:W-:-:S02]  /*0130*/  LOP3.LUT R6, R6, 0xfffffe00, RZ, 0xc0, !PT ;  /* 0xfffffe0006067812 */ /* 0x000fc400078ec0ff */
[----:B------:R-:W-:-:S03]  /*0140*/  LEA.HI R8, R11, R0, RZ, 0x9 ;  /* 0x000000000b087211 */ /* 0x000fc600078f48ff */
[----:B------:R-:W-:Y:S01]  /*0150*/  IMAD.IADD R11, R7, 0x1, -R6 ;  /* 0x00000001070b7824 */ /* 0x000fe200078e0a06 */
[----:B------:R-:W-:Y:S01]  /*0160*/  LOP3.LUT R7, R8, 0xfffffe00, RZ, 0xc0, !PT ;  /* 0xfffffe0008077812 */ /* 0x000fe200078ec0ff */
[----:B----4-:R-:W-:-:S04]  /*0170*/  IMAD.WIDE R8, R9, 0x4, R4 ;  /* 0x0000000409087825 */ /* 0x010fc800078e0204 */
[----:B--2---:R-:W-:-:S04]  /*0180*/  IMAD.WIDE R10, R11, 0x4, R2 ;  /* 0x000000040b0a7825 */ /* 0x004fc800078e0202 */
[----:B------:R-:W-:Y:S02]  /*0190*/  IMAD.IADD R13, R0, 0x1, -R7 ;  /* 0x00000001000d7824 */ /* 0x000fe400078e0a07 */
[----:B------:R-:W2:Y:S02]  /*01a0*/  LDG.E.128 R4, desc[UR4][R8.64] ;  /* 0x0000000408047981 */ /* 0x000ea4000c1e1d00 */
[----:B------:R-:W-:Y:S02]  /*01b0*/  IMAD.WIDE R2, R13, 0x4, R2 ;  /* 0x000000040d027825 */ /* 0x000fe400078e0202 */
[----:B------:R-:W2:Y:S04]  /*01c0*/  LDG.E.EL R10, desc[UR4][R10.64] ;  /* 0x000000040a0a7981 */ /* 0x000ea8000c2e1900 */
[----:B------:R-:W3:Y:S04]  /*01d0*/  LDG.E.EL R2, desc[UR4][R2.64] ;  /* 0x0000000402027981 */ /* 0x000ee8000c2e1900 */
[----:B------:R-:W3:Y:S01]  /*01e0*/  LDG.E.128 R12, desc[UR4][R8.64+0x800] ;  /* 0x00080004080c7981 */ /* 0x000ee2000c1e1d00 */
[CC--:B--2---:R-:W-:Y:S01]  /*01f0*/  FSETP.GEU.AND P6, PT, R5.reuse, -R10.reuse, PT ;  /* 0x8000000a0500720b */ /* 0x0c4fe20003fce000 */
[--C-:B------:R-:W-:Y:S01]  /*0200*/  FADD R5, R5, R10.reuse ;  /* 0x0000000a05057221 */ /* 0x100fe20000000000 */
[CC--:B------:R-:W-:Y:S01]  /*0210*/  FSETP.GEU.AND P0, PT, R6.reuse, -R10.reuse, PT ;  /* 0x8000000a0600720b */ /* 0x0c0fe20003f0e000 */
[--C-:B------:R-:W-:Y:S01]  /*0220*/  FADD R6, R6, R10.reuse ;  /* 0x0000000a06067221 */ /* 0x100fe20000000000 */
[C---:B------:R-:W-:Y:S01]  /*0230*/  FSETP.GEU.AND P1, PT, R7.reuse, -R10, PT ;  /* 0x8000000a0700720b */ /* 0x040fe20003f2e000 */
[----:B------:R-:W-:Y:S01]  /*0240*/  FADD R7, R7, R10 ;  /* 0x0000000a07077221 */ /* 0x000fe20000000000 */
[----:B------:R-:W-:-:S02]  /*0250*/  SEL R5, R5, RZ, P6 ;  /* 0x000000ff05057207 */ /* 0x000fc40003000000 */
[CC--:B---3--:R-:W-:Y:S01]  /*0260*/  FSETP.GEU.AND P3, PT, R13.reuse, -R2.reuse, PT ;  /* 0x800000020d00720b */ /* 0x0c8fe20003f6e000 */
[--C-:B------:R-:W-:Y:S01]  /*0270*/  FADD R13, R13, R2.reuse ;  /* 0x000000020d0d7221 */ /* 0x100fe20000000000 */
[CC--:B------:R-:W-:Y:S01]  /*0280*/  FSETP.GEU.AND P4, PT, R14.reuse, -R2.reuse, PT ;  /* 0x800000020e00720b */ /* 0x0c0fe20003f8e000 */
[--C-:B------:R-:W-:Y:S01]  /*0290*/  FADD R14, R14, R2.reuse ;  /* 0x000000020e0e7221 */ /* 0x100fe20000000000 */
[C---:B------:R-:W-:Y:S01]  /*02a0*/  FSETP.GEU.AND P5, PT, R15.reuse, -R2, PT ;  /* 0x800000020f00720b */ /* 0x040fe20003fae000 */
[----:B------:R-:W-:Y:S01]  /*02b0*/  FADD R15, R15, R2 ;  /* 0x000000020f0f7221 */ /* 0x000fe20000000000 */
[C---:B------:R-:W-:Y:S01]  /*02c0*/  FSETP.GEU.AND P2, PT, R4.reuse, -R10, PT ;  /* 0x8000000a0400720b */ /* 0x040fe20003f4e000 */
[----:B------:R-:W-:Y:S01]  /*02d0*/  FADD R4, R4, R10 ;  /* 0x0000000a04047221 */ /* 0x000fe20000000000 */
[C---:B------:R-:W-:Y:S01]  /*02e0*/  FSETP.GEU.AND P6, PT, R12.reuse, -R2, PT ;  /* 0x800000020c00720b */ /* 0x040fe20003fce000 */
[----:B------:R-:W-:Y:S01]  /*02f0*/  FADD R2, R12, R2 ;  /* 0x000000020c027221 */ /* 0x000fe20000000000 */
[----:B------:R-:W-:-:S02]  /*0300*/  SEL R6, R6, RZ, P0 ;  /* 0x000000ff06067207 */ /* 0x000fc40000000000 */
[----:B------:R-:W-:Y:S02]  /*0310*/  SEL R7, R7, RZ, P1 ;  /* 0x000000ff07077207 */ /* 0x000fe40000800000 */
[----:B------:R-:W-:Y:S02]  /*0320*/  SEL R4, R4, RZ, P2 ;  /* 0x000000ff04047207 */ /* 0x000fe40001000000 */
[----:B------:R-:W-:Y:S02]  /*0330*/  SEL R13, R13, RZ, P3 ;  /* 0x000000ff0d0d7207 */ /* 0x000fe40001800000 */
[----:B------:R-:W-:Y:S01]  /*0340*/  SEL R14, R14, RZ, P4 ;  /* 0x000000ff0e0e7207 */ /* 0x000fe20002000000 */
[----:B------:R-:W-:Y:S01]  /*0350*/  STG.E.128 desc[UR4][R8.64], R4 ;  /* 0x0000000408007986 */ /* 0x000fe2000c101d04 */
[----:B------:R-:W-:Y:S02]  /*0360*/  SEL R15, R15, RZ, P5 ;  /* 0x000000ff0f0f7207 */ /* 0x000fe40002800000 */
[----:B------:R-:W-:-:S05]  /*0370*/  SEL R12, R2, RZ, P6 ;  /* 0x000000ff020c7207 */ /* 0x000fca0003000000 */
[----:B------:R-:W-:Y:S01]  /*0380*/  STG.E.128 desc[UR4][R8.64+0x800], R12 ;  /* 0x0008000c08007986 */ /* 0x000fe2000c101d04 */
[----:B------:R-:W-:Y:S05]  /*0390*/  EXIT ;  /* 0x000000000000794d */ /* 0x000fea0003800000 */
.L_x_0:
[----:B------:R-:W-:-:S00]  /*03a0*/  BRA `(.L_x_0) ;  /* 0xfffffffc00fc7947 */ /* 0x000fc0000383ffff */
[----:B------:R-:W-:-:S00]  /*03b0*/  NOP ;  /* 0x0000000000007918 */ /* 0x000fc00000000000 */
        /* <DEDUP_REMOVED lines=12> */
.L_x_1:


//--------------------- .nv.constant0.triton_poi_fused_convolution_relu_19 --------------------------
	.section	.nv.constant0.triton_poi_fused_convolution_relu_19,"a",@progbits
	.sectionflags	@""
	.align	4
.nv.constant0.triton_poi_fused_convolution_relu_19:
	.zero		548
